//
// Generated by NVIDIA NVVM Compiler
//
// Compiler Build ID: CL-36424714
// Cuda compilation tools, release 13.0, V13.0.88
// Based on NVVM 20.0.0
//

.version 9.0
.target sm_100
.address_size 64

	// .globl	_Z21simpleReductionKernelPiS_i
// _ZZ21simpleReductionKernelPiS_iE9sharedMem has been demoted

.visible .entry _Z21simpleReductionKernelPiS_i(
	.param .u64 .ptr .align 1 _Z21simpleReductionKernelPiS_i_param_0,
	.param .u64 .ptr .align 1 _Z21simpleReductionKernelPiS_i_param_1,
	.param .u32 _Z21simpleReductionKernelPiS_i_param_2
)
{
	.reg .pred 	%p<6>;
	.reg .b32 	%r<22>;
	.reg .b64 	%rd<9>;
	// demoted variable
	.shared .align 4 .b8 _ZZ21simpleReductionKernelPiS_iE9sharedMem[1024];
	ld.param.u64 	%rd1, [_Z21simpleReductionKernelPiS_i_param_0];
	ld.param.u64 	%rd2, [_Z21simpleReductionKernelPiS_i_param_1];
	ld.param.u32 	%r11, [_Z21simpleReductionKernelPiS_i_param_2];
	mov.u32 	%r1, %tid.x;
	mov.u32 	%r2, %ctaid.x;
	mov.u32 	%r21, %ntid.x;
	mad.lo.s32 	%r4, %r2, %r21, %r1;
	setp.ge.s32 	%p1, %r4, %r11;
	mov.b32 	%r20, 0;
	@%p1 bra 	$L__BB0_2;
	cvta.to.global.u64 	%rd3, %rd1;
	mul.wide.s32 	%rd4, %r4, 4;
	add.s64 	%rd5, %rd3, %rd4;
	ld.global.u32 	%r20, [%rd5];
$L__BB0_2:
	shl.b32 	%r12, %r1, 2;
	mov.u32 	%r13, _ZZ21simpleReductionKernelPiS_iE9sharedMem;
	add.s32 	%r7, %r13, %r12;
	st.shared.u32 	[%r7], %r20;
	bar.sync 	0;
	setp.lt.u32 	%p2, %r21, 2;
	@%p2 bra 	$L__BB0_6;
$L__BB0_3:
	shr.u32 	%r9, %r21, 1;
	setp.ge.u32 	%p3, %r1, %r9;
	@%p3 bra 	$L__BB0_5;
	shl.b32 	%r14, %r9, 2;
	add.s32 	%r15, %r7, %r14;
	ld.shared.u32 	%r16, [%r15];
	ld.shared.u32 	%r17, [%r7];
	add.s32 	%r18, %r17, %r16;
	st.shared.u32 	[%r7], %r18;
$L__BB0_5:
	bar.sync 	0;
	setp.gt.u32 	%p4, %r21, 3;
	mov.u32 	%r21, %r9;
	@%p4 bra 	$L__BB0_3;
$L__BB0_6:
	setp.ne.s32 	%p5, %r1, 0;
	@%p5 bra 	$L__BB0_8;
	ld.shared.u32 	%r19, [_ZZ21simpleReductionKernelPiS_iE9sharedMem];
	cvta.to.global.u64 	%rd6, %rd2;
	mul.wide.u32 	%rd7, %r2, 4;
	add.s64 	%rd8, %rd6, %rd7;
	st.global.u32 	[%rd8], %r19;
$L__BB0_8:
	ret;

}


// ===== COMPILED SASS (sm_100) =====

	.target	sm_100

	.elftype	@"ET_EXEC"


//--------------------- .note.nv.tkinfo           --------------------------
	.section	.note.nv.tkinfo,"",@"SHT_NOTE"
	.sectionflags	@"SHF_NOTE_NV_TKINFO"
	.tkinfo
        /*0018*/ 	.word	0x00000002
        /*0030*/ 	.string	""
        /*0030*/ 	.string	"ptxas"
        /*0030*/ 	.string	"Cuda compilation tools, release 13.0, V13.0.88"
        /*0030*/ 	.string	"Build cuda_13.0.r13.0/compiler.36424714_0"
        /*0030*/ 	.string	"-arch sm_100 -m 64 "



//--------------------- .note.nv.cuinfo           --------------------------
	.section	.note.nv.cuinfo,"",@"SHT_NOTE"
	.sectionflags	@"SHF_NOTE_NV_CUINFO"
        /*0018*/ 	.short	0x0002
        /*001a*/ 	.short	0x0064
        /*001c*/ 	.short	0x0082
	.zero		2


//--------------------- .nv.info                  --------------------------
	.section	.nv.info,"",@"SHT_CUDA_INFO"
	.align	4


	//----- nvinfo : EIATTR_REGCOUNT
	.align		4
        /*0000*/ 	.byte	0x04, 0x2f
        /*0002*/ 	.short	(.L_1 - .L_0)
	.align		4
.L_0:
        /*0004*/ 	.word	index@(_Z21simpleReductionKernelPiS_i)
        /*0008*/ 	.word	0x0000000b


	//----- nvinfo : EIATTR_FRAME_SIZE
	.align		4
.L_1:
        /*000c*/ 	.byte	0x04, 0x11
        /*000e*/ 	.short	(.L_3 - .L_2)
	.align		4
.L_2:
        /*0010*/ 	.word	index@(_Z21simpleReductionKernelPiS_i)
        /*0014*/ 	.word	0x00000000


	//----- nvinfo : EIATTR_MIN_STACK_SIZE
	.align		4
.L_3:
        /*0018*/ 	.byte	0x04, 0x12
        /*001a*/ 	.short	(.L_5 - .L_4)
	.align		4
.L_4:
        /*001c*/ 	.word	index@(_Z21simpleReductionKernelPiS_i)
        /*0020*/ 	.word	0x00000000
.L_5:


//--------------------- .nv.compat                --------------------------
	.section	.nv.compat,"",@"SHT_CUDA_COMPAT_INFO"
	.align	4
        /*0000*/ 	.byte	0x02, 0x09, 0x00, 0x00, 0x02, 0x02, 0x01, 0x00, 0x02, 0x05, 0x05, 0x00, 0x03, 0x07, 0x01, 0x01
        /*0010*/ 	.byte	0x02, 0x03, 0x00, 0x00, 0x02, 0x06, 0x01, 0x00, 0x04, 0x0b, 0x08, 0x00, 0x09, 0x00, 0x00, 0x00
        /*0020*/ 	.byte	0x00, 0x00, 0x00, 0x00


//--------------------- .nv.info._Z21simpleReductionKernelPiS_i --------------------------
	.section	.nv.info._Z21simpleReductionKernelPiS_i,"",@"SHT_CUDA_INFO"
	.sectionflags	@""
	.align	4


	//----- nvinfo : EIATTR_CUDA_API_VERSION
	.align		4
        /*0000*/ 	.byte	0x04, 0x37
        /*0002*/ 	.short	(.L_7 - .L_6)
.L_6:
        /*0004*/ 	.word	0x00000082


	//----- nvinfo : EIATTR_KPARAM_INFO
	.align		4
.L_7:
        /*0008*/ 	.byte	0x04, 0x17
        /*000a*/ 	.short	(.L_9 - .L_8)
.L_8:
        /*000c*/ 	.word	0x00000000
        /*0010*/ 	.short	0x0002
        /*0012*/ 	.short	0x0010
        /*0014*/ 	.byte	0x00, 0xf0, 0x11, 0x00


	//----- nvinfo : EIATTR_KPARAM_INFO
	.align		4
.L_9:
        /*0018*/ 	.byte	0x04, 0x17
        /*001a*/ 	.short	(.L_11 - .L_10)
.L_10:
        /*001c*/ 	.word	0x00000000
        /*0020*/ 	.short	0x0001
        /*0022*/ 	.short	0x0008
        /*0024*/ 	.byte	0x00, 0xf5, 0x21, 0x00


	//----- nvinfo : EIATTR_KPARAM_INFO
	.align		4
.L_11:
        /*0028*/ 	.byte	0x04, 0x17
        /*002a*/ 	.short	(.L_13 - .L_12)
.L_12:
        /*002c*/ 	.word	0x00000000
        /*0030*/ 	.short	0x0000
        /*0032*/ 	.short	0x0000
        /*0034*/ 	.byte	0x00, 0xf5, 0x21, 0x00


	//----- nvinfo : EIATTR_SPARSE_MMA_MASK
	.align		4
.L_13:
        /*0038*/ 	.byte	0x03, 0x50
        /*003a*/ 	.short	0x0000


	//----- nvinfo : EIATTR_MAXREG_COUNT
	.align		4
        /*003c*/ 	.byte	0x03, 0x1b
        /*003e*/ 	.short	0x00ff


	//----- nvinfo : EIATTR_NUM_BARRIERS
	.align		4
        /*0040*/ 	.byte	0x02, 0x4c
        /*0042*/ 	.byte	0x01
	.zero		1


	//----- nvinfo : EIATTR_MERCURY_ISA_VERSION
	.align		4
        /*0044*/ 	.byte	0x03, 0x5f
        /*0046*/ 	.short	0x0101


	//----- nvinfo : EIATTR_VRC_CTA_INIT_COUNT
	.align		4
        /*0048*/ 	.byte	0x02, 0x4a
	.zero		1
	.zero		1


	//----- nvinfo : EIATTR_EXIT_INSTR_OFFSETS
	.align		4
        /*004c*/ 	.byte	0x04, 0x1c
        /*004e*/ 	.short	(.L_15 - .L_14)


	//   ....[0]....
.L_14:
        /*0050*/ 	.word	0x00000210


	//   ....[1]....
        /*0054*/ 	.word	0x00000290


	//----- nvinfo : EIATTR_CBANK_PARAM_SIZE
	.align		4
.L_15:
        /*0058*/ 	.byte	0x03, 0x19
        /*005a*/ 	.short	0x0014


	//----- nvinfo : EIATTR_PARAM_CBANK
	.align		4
        /*005c*/ 	.byte	0x04, 0x0a
        /*005e*/ 	.short	(.L_17 - .L_16)
	.align		4
.L_16:
        /*0060*/ 	.word	index@(.nv.constant0._Z21simpleReductionKernelPiS_i)
        /*0064*/ 	.short	0x0380
        /*0066*/ 	.short	0x0014


	//----- nvinfo : EIATTR_SW_WAR
	.align		4
.L_17:
        /*0068*/ 	.byte	0x04, 0x36
        /*006a*/ 	.short	(.L_19 - .L_18)
.L_18:
        /*006c*/ 	.word	0x00000008
.L_19:


//--------------------- .nv.callgraph             --------------------------
	.section	.nv.callgraph,"",@"SHT_CUDA_CALLGRAPH"
	.align	4
	.sectionentsize	8
	.align		4
        /*0000*/ 	.word	0x00000000
	.align		4
        /*0004*/ 	.word	0xffffffff
	.align		4
        /*0008*/ 	.word	0x00000000
	.align		4
        /*000c*/ 	.word	0xfffffffe
	.align		4
        /*0010*/ 	.word	0x00000000
	.align		4
        /*0014*/ 	.word	0xfffffffd
	.align		4
        /*0018*/ 	.word	0x00000000
	.align		4
        /*001c*/ 	.word	0xfffffffc


//--------------------- .text._Z21simpleReductionKernelPiS_i --------------------------
	.section	.text._Z21simpleReductionKernelPiS_i,"ax",@progbits
	.align	128
        .global         _Z21simpleReductionKernelPiS_i
        .type           _Z21simpleReductionKernelPiS_i,@function
        .size           _Z21simpleReductionKernelPiS_i,(.L_x_3 - _Z21simpleReductionKernelPiS_i)
        .other          _Z21simpleReductionKernelPiS_i,@"STO_CUDA_ENTRY STV_DEFAULT"
_Z21simpleReductionKernelPiS_i:
.text._Z21simpleReductionKernelPiS_i:
[----:B------:R-:W-:Y:S01]  /*0000*/  LDC R1, c[0x0][0x37c] ;  /* 0x0000df00ff017b82 */ /* 0x000fe20000000800 */
[----:B------:R-:W0:Y:S01]  /*0010*/  S2R R6, SR_TID.X ;  /* 0x0000000000067919 */ /* 0x000e220000002100 */
[----:B------:R-:W0:Y:S01]  /*0020*/  LDCU UR8, c[0x0][0x360] ;  /* 0x00006c00ff0877ac */ /* 0x000e220008000800 */
[----:B------:R-:W-:Y:S01]  /*0030*/  IMAD.MOV.U32 R4, RZ, RZ, RZ ;  /* 0x000000ffff047224 */ /* 0x000fe200078e00ff */
[----:B------:R-:W0:Y:S01]  /*0040*/  S2R R7, SR_CTAID.X ;  /* 0x0000000000077919 */ /* 0x000e220000002500 */
[----:B------:R-:W1:Y:S01]  /*0050*/  LDCU UR4, c[0x0][0x390] ;  /* 0x00007200ff0477ac */ /* 0x000e620008000800 */
[----:B------:R-:W2:Y:S01]  /*0060*/  LDCU.64 UR6, c[0x0][0x358] ;  /* 0x00006b00ff0677ac */ /* 0x000ea20008000a00 */
[----:B0-----:R-:W-:-:S05]  /*0070*/  IMAD R5, R7, UR8, R6 ;  /* 0x0000000807057c24 */ /* 0x001fca000f8e0206 */
[----:B-1----:R-:W-:-:S13]  /*0080*/  ISETP.GE.AND P0, PT, R5, UR4, PT ;  /* 0x0000000405007c0c */ /* 0x002fda000bf06270 */
[----:B------:R-:W0:Y:S02]  /*0090*/  @!P0 LDC.64 R2, c[0x0][0x380] ;  /* 0x0000e000ff028b82 */ /* 0x000e240000000a00 */
[----:B0-----:R-:W-:-:S05]  /*00a0*/  @!P0 IMAD.WIDE R2, R5, 0x4, R2 ;  /* 0x0000000405028825 */ /* 0x001fca00078e0202 */
[----:B--2---:R-:W2:Y:S01]  /*00b0*/  @!P0 LDG.E R4, desc[UR6][R2.64] ;  /* 0x0000000602048981 */ /* 0x004ea2000c1e1900 */
[----:B------:R-:W0:Y:S01]  /*00c0*/  S2UR UR5, SR_CgaCtaId ;  /* 0x00000000000579c3 */ /* 0x000e220000008800 */
[----:B------:R-:W-:Y:S01]  /*00d0*/  IMAD.U32 R0, RZ, RZ, UR8 ;  /* 0x00000008ff007e24 */ /* 0x000fe2000f8e00ff */
[----:B------:R-:W-:Y:S01]  /*00e0*/  UMOV UR4, 0x400 ;  /* 0x0000040000047882 */ /* 0x000fe20000000000 */
[----:B------:R-:W-:-:S03]  /*00f0*/  ISETP.NE.AND P0, PT, R6, RZ, PT ;  /* 0x000000ff0600720c */ /* 0x000fc60003f05270 */
[----:B------:R-:W-:Y:S01]  /*0100*/  ISETP.GE.U32.AND P1, PT, R0, 0x2, PT ;  /* 0x000000020000780c */ /* 0x000fe20003f26070 */
[----:B0-----:R-:W-:-:S06]  /*0110*/  ULEA UR4, UR5, UR4, 0x18 ;  /* 0x0000000405047291 */ /* 0x001fcc000f8ec0ff */
[----:B------:R-:W-:-:S05]  /*0120*/  LEA R5, R6, UR4, 0x2 ;  /* 0x0000000406057c11 */ /* 0x000fca000f8e10ff */
[----:B--2---:R0:W-:Y:S01]  /*0130*/  STS [R5], R4 ;  /* 0x0000000405007388 */ /* 0x0041e20000000800 */
[----:B------:R-:W-:Y:S06]  /*0140*/  BAR.SYNC.DEFER_BLOCKING 0x0 ;  /* 0x0000000000007b1d */ /* 0x000fec0000010000 */
[----:B------:R-:W-:Y:S05]  /*0150*/  @!P1 BRA `(.L_x_0) ;  /* 0x00000000002c9947 */ /* 0x000fea0003800000 */
.L_x_1:
[----:B------:R-:W-:-:S04]  /*0160*/  SHF.R.U32.HI R8, RZ, 0x1, R0 ;  /* 0x00000001ff087819 */ /* 0x000fc80000011600 */
[----:B------:R-:W-:-:S13]  /*0170*/  ISETP.GE.U32.AND P1, PT, R6, R8, PT ;  /* 0x000000080600720c */ /* 0x000fda0003f26070 */
[----:B------:R-:W-:Y:S01]  /*0180*/  @!P1 LEA R2, R8, R5, 0x2 ;  /* 0x0000000508029211 */ /* 0x000fe200078e10ff */
[----:B------:R-:W-:Y:S05]  /*0190*/  @!P1 LDS R3, [R5] ;  /* 0x0000000005039984 */ /* 0x000fea0000000800 */
[----:B------:R-:W0:Y:S02]  /*01a0*/  @!P1 LDS R2, [R2] ;  /* 0x0000000002029984 */ /* 0x000e240000000800 */
[----:B0-----:R-:W-:-:S05]  /*01b0*/  @!P1 IMAD.IADD R4, R2, 0x1, R3 ;  /* 0x0000000102049824 */ /* 0x001fca00078e0203 */
[----:B------:R1:W-:Y:S01]  /*01c0*/  @!P1 STS [R5], R4 ;  /* 0x0000000405009388 */ /* 0x0003e20000000800 */
[----:B------:R-:W-:Y:S01]  /*01d0*/  BAR.SYNC.DEFER_BLOCKING 0x0 ;  /* 0x0000000000007b1d */ /* 0x000fe20000010000 */
[----:B------:R-:W-:Y:S02]  /*01e0*/  ISETP.GT.U32.AND P1, PT, R0, 0x3, PT ;  /* 0x000000030000780c */ /* 0x000fe40003f24070 */
[----:B------:R-:W-:-:S11]  /*01f0*/  MOV R0, R8 ;  /* 0x0000000800007202 */ /* 0x000fd60000000f00 */
[----:B-1----:R-:W-:Y:S05]  /*0200*/  @P1 BRA `(.L_x_1) ;  /* 0xfffffffc00d41947 */ /* 0x002fea000383ffff */
.L_x_0:
[----:B------:R-:W-:Y:S05]  /*0210*/  @P0 EXIT ;  /* 0x000000000000094d */ /* 0x000fea0003800000 */
[----:B------:R-:W1:Y:S01]  /*0220*/  S2UR UR5, SR_CgaCtaId ;  /* 0x00000000000579c3 */ /* 0x000e620000008800 */
[----:B------:R-:W-:-:S07]  /*0230*/  UMOV UR4, 0x400 ;  /* 0x0000040000047882 */ /* 0x000fce0000000000 */
[----:B------:R-:W2:Y:S01]  /*0240*/  LDC.64 R2, c[0x0][0x388] ;  /* 0x0000e200ff027b82 */ /* 0x000ea20000000a00 */
[----:B-1----:R-:W-:Y:S01]  /*0250*/  ULEA UR4, UR5, UR4, 0x18 ;  /* 0x0000000405047291 */ /* 0x002fe2000f8ec0ff */
[----:B--2---:R-:W-:-:S08]  /*0260*/  IMAD.WIDE.U32 R2, R7, 0x4, R2 ;  /* 0x0000000407027825 */ /* 0x004fd000078e0002 */
[----:B0-----:R-:W0:Y:S04]  /*0270*/  LDS R5, [UR4] ;  /* 0x00000004ff057984 */ /* 0x001e280008000800 */
[----:B0-----:R-:W-:Y:S01]  /*0280*/  STG.E desc[UR6][R2.64], R5 ;  /* 0x0000000502007986 */ /* 0x001fe2000c101906 */
[----:B------:R-:W-:Y:S05]  /*0290*/  EXIT ;  /* 0x000000000000794d */ /* 0x000fea0003800000 */
.L_x_2:
[----:B------:R-:W-:-:S00]  /*02a0*/  BRA `(.L_x_2) ;  /* 0xfffffffc00fc7947 */ /* 0x000fc0000383ffff */
[----:B------:R-:W-:-:S00]  /*02b0*/  NOP ;  /* 0x0000000000007918 */ /* 0x000fc00000000000 */
        /* <DEDUP_REMOVED lines=12> */
.L_x_3:


//--------------------- .nv.shared._Z21simpleReductionKernelPiS_i --------------------------
	.section	.nv.shared._Z21simpleReductionKernelPiS_i,"aw",@nobits
	.sectionflags	@""
	.align	4
.nv.shared._Z21simpleReductionKernelPiS_i:
	.zero		2048


//--------------------- .nv.shared.reserved.0     --------------------------
	.section	.nv.shared.reserved.0,"aw",@nobits
	.weak		__nv_reservedSMEM_offset_0_alias
	.size		__nv_reservedSMEM_offset_0_alias, 0, 64
	.other		__nv_reservedSMEM_offset_0_alias,@"STO_CUDA_RESERVED_SHARED STV_DEFAULT"
__nv_reservedSMEM_offset_0_alias:
	.zero		0
	.zero		64


//--------------------- .nv.constant0._Z21simpleReductionKernelPiS_i --------------------------
	.section	.nv.constant0._Z21simpleReductionKernelPiS_i,"a",@progbits
	.sectionflags	@""
	.align	4
.nv.constant0._Z21simpleReductionKernelPiS_i:
	.zero		916


//--------------------- SYMBOLS --------------------------

	.type		.nv.reservedSmem.offset0,@object
	.size		.nv.reservedSmem.offset0,0x4
	.type		.nv.reservedSmem.cap,@object
	.size		.nv.reservedSmem.cap,0x4
